//
// Generated by NVIDIA NVVM Compiler
//
// Compiler Build ID: CL-36424714
// Cuda compilation tools, release 13.0, V13.0.88
// Based on NVVM 20.0.0
//

.version 9.0
.target sm_100
.address_size 64

	// .globl	_Z21sparse_convolution_2diiiiiiiiiPfS_PiS0_S0_S_S0_S0_S0_

.visible .entry _Z21sparse_convolution_2diiiiiiiiiPfS_PiS0_S0_S_S0_S0_S0_(
	.param .u32 _Z21sparse_convolution_2diiiiiiiiiPfS_PiS0_S0_S_S0_S0_S0__param_0,
	.param .u32 _Z21sparse_convolution_2diiiiiiiiiPfS_PiS0_S0_S_S0_S0_S0__param_1,
	.param .u32 _Z21sparse_convolution_2diiiiiiiiiPfS_PiS0_S0_S_S0_S0_S0__param_2,
	.param .u32 _Z21sparse_convolution_2diiiiiiiiiPfS_PiS0_S0_S_S0_S0_S0__param_3,
	.param .u32 _Z21sparse_convolution_2diiiiiiiiiPfS_PiS0_S0_S_S0_S0_S0__param_4,
	.param .u32 _Z21sparse_convolution_2diiiiiiiiiPfS_PiS0_S0_S_S0_S0_S0__param_5,
	.param .u32 _Z21sparse_convolution_2diiiiiiiiiPfS_PiS0_S0_S_S0_S0_S0__param_6,
	.param .u32 _Z21sparse_convolution_2diiiiiiiiiPfS_PiS0_S0_S_S0_S0_S0__param_7,
	.param .u32 _Z21sparse_convolution_2diiiiiiiiiPfS_PiS0_S0_S_S0_S0_S0__param_8,
	.param .u64 .ptr .align 1 _Z21sparse_convolution_2diiiiiiiiiPfS_PiS0_S0_S_S0_S0_S0__param_9,
	.param .u64 .ptr .align 1 _Z21sparse_convolution_2diiiiiiiiiPfS_PiS0_S0_S_S0_S0_S0__param_10,
	.param .u64 .ptr .align 1 _Z21sparse_convolution_2diiiiiiiiiPfS_PiS0_S0_S_S0_S0_S0__param_11,
	.param .u64 .ptr .align 1 _Z21sparse_convolution_2diiiiiiiiiPfS_PiS0_S0_S_S0_S0_S0__param_12,
	.param .u64 .ptr .align 1 _Z21sparse_convolution_2diiiiiiiiiPfS_PiS0_S0_S_S0_S0_S0__param_13,
	.param .u64 .ptr .align 1 _Z21sparse_convolution_2diiiiiiiiiPfS_PiS0_S0_S_S0_S0_S0__param_14,
	.param .u64 .ptr .align 1 _Z21sparse_convolution_2diiiiiiiiiPfS_PiS0_S0_S_S0_S0_S0__param_15,
	.param .u64 .ptr .align 1 _Z21sparse_convolution_2diiiiiiiiiPfS_PiS0_S0_S_S0_S0_S0__param_16,
	.param .u64 .ptr .align 1 _Z21sparse_convolution_2diiiiiiiiiPfS_PiS0_S0_S_S0_S0_S0__param_17
)
{
	.reg .pred 	%p<77>;
	.reg .b32 	%r<105>;
	.reg .b32 	%f<23>;
	.reg .b64 	%rd<57>;

	ld.param.u32 	%r54, [_Z21sparse_convolution_2diiiiiiiiiPfS_PiS0_S0_S_S0_S0_S0__param_4];
	ld.param.u32 	%r55, [_Z21sparse_convolution_2diiiiiiiiiPfS_PiS0_S0_S_S0_S0_S0__param_5];
	ld.param.u32 	%r56, [_Z21sparse_convolution_2diiiiiiiiiPfS_PiS0_S0_S_S0_S0_S0__param_7];
	ld.param.u64 	%rd24, [_Z21sparse_convolution_2diiiiiiiiiPfS_PiS0_S0_S_S0_S0_S0__param_9];
	ld.param.u64 	%rd19, [_Z21sparse_convolution_2diiiiiiiiiPfS_PiS0_S0_S_S0_S0_S0__param_10];
	ld.param.u64 	%rd20, [_Z21sparse_convolution_2diiiiiiiiiPfS_PiS0_S0_S_S0_S0_S0__param_11];
	ld.param.u64 	%rd21, [_Z21sparse_convolution_2diiiiiiiiiPfS_PiS0_S0_S_S0_S0_S0__param_12];
	ld.param.u64 	%rd22, [_Z21sparse_convolution_2diiiiiiiiiPfS_PiS0_S0_S_S0_S0_S0__param_13];
	ld.param.u64 	%rd25, [_Z21sparse_convolution_2diiiiiiiiiPfS_PiS0_S0_S_S0_S0_S0__param_14];
	ld.param.u64 	%rd26, [_Z21sparse_convolution_2diiiiiiiiiPfS_PiS0_S0_S_S0_S0_S0__param_15];
	ld.param.u64 	%rd27, [_Z21sparse_convolution_2diiiiiiiiiPfS_PiS0_S0_S_S0_S0_S0__param_16];
	ld.param.u64 	%rd23, [_Z21sparse_convolution_2diiiiiiiiiPfS_PiS0_S0_S_S0_S0_S0__param_17];
	cvta.to.global.u64 	%rd1, %rd24;
	cvta.to.global.u64 	%rd2, %rd25;
	cvta.to.global.u64 	%rd3, %rd27;
	cvta.to.global.u64 	%rd4, %rd26;
	mov.u32 	%r57, %nctaid.x;
	mov.u32 	%r58, %ntid.x;
	mul.lo.s32 	%r1, %r57, %r58;
	add.s32 	%r59, %r1, %r56;
	add.s32 	%r60, %r59, -1;
	div.s32 	%r2, %r60, %r1;
	mov.u32 	%r61, %ctaid.x;
	mov.u32 	%r62, %tid.x;
	mad.lo.s32 	%r92, %r61, %r58, %r62;
	setp.lt.s32 	%p1, %r2, 1;
	setp.ge.s32 	%p2, %r92, %r56;
	or.pred  	%p3, %p1, %p2;
	@%p3 bra 	$L__BB0_25;
	add.s64 	%rd5, %rd2, 8;
	cvta.to.global.u64 	%rd6, %rd19;
	cvta.to.global.u64 	%rd7, %rd22;
	cvta.to.global.u64 	%rd8, %rd23;
	cvta.to.global.u64 	%rd9, %rd20;
	cvta.to.global.u64 	%rd10, %rd21;
	mov.b32 	%r91, 0;
$L__BB0_2:
	mul.wide.s32 	%rd28, %r92, 4;
	add.s64 	%rd29, %rd6, %rd28;
	ld.global.f32 	%f1, [%rd29];
	add.s64 	%rd30, %rd7, %rd28;
	ld.global.u32 	%r64, [%rd30];
	mul.wide.s32 	%rd31, %r64, 4;
	add.s64 	%rd32, %rd8, %rd31;
	ld.global.u32 	%r101, [%rd32];
	ld.global.u32 	%r7, [%rd32+4];
	setp.ge.s32 	%p4, %r101, %r7;
	@%p4 bra 	$L__BB0_24;
	add.s64 	%rd11, %rd9, %rd28;
	add.s64 	%rd12, %rd10, %rd28;
	sub.s32 	%r8, %r7, %r101;
	and.b32  	%r9, %r8, 3;
	sub.s32 	%r65, %r101, %r7;
	setp.gt.u32 	%p5, %r65, -4;
	@%p5 bra 	$L__BB0_14;
	and.b32  	%r66, %r8, -4;
	neg.s32 	%r93, %r66;
$L__BB0_5:
	.pragma "nounroll";
	mul.wide.s32 	%rd34, %r101, 4;
	add.s64 	%rd35, %rd4, %rd34;
	add.s64 	%rd13, %rd35, 8;
	add.s64 	%rd36, %rd3, %rd34;
	add.s64 	%rd14, %rd36, 8;
	add.s64 	%rd15, %rd5, %rd34;
	ld.global.u32 	%r98, [%rd11];
	ld.global.u32 	%r67, [%rd35];
	sub.s32 	%r14, %r98, %r67;
	ld.global.u32 	%r97, [%rd12];
	ld.global.u32 	%r68, [%rd36];
	sub.s32 	%r16, %r97, %r68;
	setp.gt.s32 	%p6, %r14, -1;
	setp.lt.s32 	%p7, %r14, %r55;
	and.pred  	%p8, %p6, %p7;
	setp.gt.s32 	%p9, %r16, -1;
	setp.lt.s32 	%p10, %r16, %r54;
	and.pred  	%p11, %p9, %p10;
	and.pred  	%p13, %p8, %p11;
	not.pred 	%p14, %p13;
	@%p14 bra 	$L__BB0_7;
	mad.lo.s32 	%r69, %r16, %r55, %r14;
	mul.wide.s32 	%rd37, %r69, 4;
	add.s64 	%rd38, %rd1, %rd37;
	ld.global.f32 	%f2, [%rd15+-8];
	mul.f32 	%f3, %f1, %f2;
	atom.global.add.f32 	%f4, [%rd38], %f3;
	ld.global.u32 	%r98, [%rd11];
	ld.global.u32 	%r97, [%rd12];
$L__BB0_7:
	ld.global.u32 	%r70, [%rd13+-4];
	sub.s32 	%r21, %r98, %r70;
	ld.global.u32 	%r71, [%rd14+-4];
	sub.s32 	%r22, %r97, %r71;
	setp.gt.s32 	%p15, %r21, -1;
	setp.lt.s32 	%p16, %r21, %r55;
	and.pred  	%p17, %p15, %p16;
	setp.gt.s32 	%p18, %r22, -1;
	setp.lt.s32 	%p19, %r22, %r54;
	and.pred  	%p20, %p18, %p19;
	and.pred  	%p22, %p17, %p20;
	not.pred 	%p23, %p22;
	@%p23 bra 	$L__BB0_9;
	mad.lo.s32 	%r72, %r22, %r55, %r21;
	mul.wide.s32 	%rd39, %r72, 4;
	add.s64 	%rd40, %rd1, %rd39;
	ld.global.f32 	%f5, [%rd15+-4];
	mul.f32 	%f6, %f1, %f5;
	atom.global.add.f32 	%f7, [%rd40], %f6;
	ld.global.u32 	%r98, [%rd11];
	ld.global.u32 	%r97, [%rd12];
$L__BB0_9:
	ld.global.u32 	%r73, [%rd13];
	sub.s32 	%r27, %r98, %r73;
	ld.global.u32 	%r74, [%rd14];
	sub.s32 	%r28, %r97, %r74;
	setp.gt.s32 	%p24, %r27, -1;
	setp.lt.s32 	%p25, %r27, %r55;
	and.pred  	%p26, %p24, %p25;
	setp.gt.s32 	%p27, %r28, -1;
	setp.lt.s32 	%p28, %r28, %r54;
	and.pred  	%p29, %p27, %p28;
	and.pred  	%p31, %p26, %p29;
	not.pred 	%p32, %p31;
	@%p32 bra 	$L__BB0_11;
	mad.lo.s32 	%r75, %r28, %r55, %r27;
	mul.wide.s32 	%rd41, %r75, 4;
	add.s64 	%rd42, %rd1, %rd41;
	ld.global.f32 	%f8, [%rd15];
	mul.f32 	%f9, %f1, %f8;
	atom.global.add.f32 	%f10, [%rd42], %f9;
	ld.global.u32 	%r98, [%rd11];
	ld.global.u32 	%r97, [%rd12];
$L__BB0_11:
	ld.global.u32 	%r76, [%rd13+4];
	sub.s32 	%r33, %r98, %r76;
	ld.global.u32 	%r77, [%rd14+4];
	sub.s32 	%r34, %r97, %r77;
	setp.gt.s32 	%p33, %r33, -1;
	setp.lt.s32 	%p34, %r33, %r55;
	and.pred  	%p35, %p33, %p34;
	setp.gt.s32 	%p36, %r34, -1;
	setp.lt.s32 	%p37, %r34, %r54;
	and.pred  	%p38, %p36, %p37;
	and.pred  	%p40, %p35, %p38;
	not.pred 	%p41, %p40;
	@%p41 bra 	$L__BB0_13;
	mad.lo.s32 	%r78, %r34, %r55, %r33;
	mul.wide.s32 	%rd43, %r78, 4;
	add.s64 	%rd44, %rd1, %rd43;
	ld.global.f32 	%f11, [%rd15+4];
	mul.f32 	%f12, %f1, %f11;
	atom.global.add.f32 	%f13, [%rd44], %f12;
$L__BB0_13:
	add.s32 	%r101, %r101, 4;
	add.s32 	%r93, %r93, 4;
	setp.ne.s32 	%p42, %r93, 0;
	@%p42 bra 	$L__BB0_5;
$L__BB0_14:
	setp.eq.s32 	%p43, %r9, 0;
	@%p43 bra 	$L__BB0_24;
	setp.eq.s32 	%p44, %r9, 1;
	@%p44 bra 	$L__BB0_21;
	ld.global.u32 	%r103, [%rd11];
	mul.wide.s32 	%rd45, %r101, 4;
	add.s64 	%rd16, %rd4, %rd45;
	ld.global.u32 	%r79, [%rd16];
	sub.s32 	%r39, %r103, %r79;
	ld.global.u32 	%r102, [%rd12];
	add.s64 	%rd17, %rd3, %rd45;
	ld.global.u32 	%r80, [%rd17];
	sub.s32 	%r41, %r102, %r80;
	setp.gt.s32 	%p45, %r39, -1;
	setp.lt.s32 	%p46, %r39, %r55;
	and.pred  	%p47, %p45, %p46;
	setp.gt.s32 	%p48, %r41, -1;
	setp.lt.s32 	%p49, %r41, %r54;
	and.pred  	%p50, %p48, %p49;
	and.pred  	%p52, %p47, %p50;
	add.s64 	%rd18, %rd2, %rd45;
	not.pred 	%p53, %p52;
	@%p53 bra 	$L__BB0_18;
	mad.lo.s32 	%r81, %r41, %r55, %r39;
	mul.wide.s32 	%rd46, %r81, 4;
	add.s64 	%rd47, %rd1, %rd46;
	ld.global.f32 	%f14, [%rd18];
	mul.f32 	%f15, %f1, %f14;
	atom.global.add.f32 	%f16, [%rd47], %f15;
	ld.global.u32 	%r103, [%rd11];
	ld.global.u32 	%r102, [%rd12];
$L__BB0_18:
	ld.global.u32 	%r82, [%rd16+4];
	sub.s32 	%r46, %r103, %r82;
	ld.global.u32 	%r83, [%rd17+4];
	sub.s32 	%r47, %r102, %r83;
	setp.gt.s32 	%p54, %r46, -1;
	setp.lt.s32 	%p55, %r46, %r55;
	and.pred  	%p56, %p54, %p55;
	setp.gt.s32 	%p57, %r47, -1;
	setp.lt.s32 	%p58, %r47, %r54;
	and.pred  	%p59, %p57, %p58;
	and.pred  	%p61, %p56, %p59;
	not.pred 	%p62, %p61;
	@%p62 bra 	$L__BB0_20;
	mad.lo.s32 	%r84, %r47, %r55, %r46;
	mul.wide.s32 	%rd48, %r84, 4;
	add.s64 	%rd49, %rd1, %rd48;
	ld.global.f32 	%f17, [%rd18+4];
	mul.f32 	%f18, %f1, %f17;
	atom.global.add.f32 	%f19, [%rd49], %f18;
$L__BB0_20:
	add.s32 	%r101, %r101, 2;
$L__BB0_21:
	and.b32  	%r85, %r8, 1;
	setp.eq.b32 	%p63, %r85, 1;
	not.pred 	%p64, %p63;
	@%p64 bra 	$L__BB0_24;
	ld.global.u32 	%r86, [%rd11];
	mul.wide.s32 	%rd50, %r101, 4;
	add.s64 	%rd51, %rd4, %rd50;
	ld.global.u32 	%r87, [%rd51];
	sub.s32 	%r50, %r86, %r87;
	ld.global.u32 	%r88, [%rd12];
	add.s64 	%rd52, %rd3, %rd50;
	ld.global.u32 	%r89, [%rd52];
	sub.s32 	%r51, %r88, %r89;
	setp.gt.s32 	%p65, %r50, -1;
	setp.lt.s32 	%p66, %r50, %r55;
	and.pred  	%p67, %p65, %p66;
	setp.gt.s32 	%p68, %r51, -1;
	setp.lt.s32 	%p69, %r51, %r54;
	and.pred  	%p70, %p68, %p69;
	and.pred  	%p72, %p67, %p70;
	not.pred 	%p73, %p72;
	@%p73 bra 	$L__BB0_24;
	mad.lo.s32 	%r90, %r51, %r55, %r50;
	mul.wide.s32 	%rd53, %r90, 4;
	add.s64 	%rd54, %rd1, %rd53;
	add.s64 	%rd56, %rd2, %rd50;
	ld.global.f32 	%f20, [%rd56];
	mul.f32 	%f21, %f1, %f20;
	atom.global.add.f32 	%f22, [%rd54], %f21;
$L__BB0_24:
	add.s32 	%r92, %r92, %r1;
	add.s32 	%r91, %r91, 1;
	setp.lt.s32 	%p74, %r91, %r2;
	setp.lt.s32 	%p75, %r92, %r56;
	and.pred  	%p76, %p74, %p75;
	@%p76 bra 	$L__BB0_2;
$L__BB0_25:
	ret;

}


// ===== COMPILED SASS (sm_100) =====

	.target	sm_100

	.elftype	@"ET_EXEC"


//--------------------- .note.nv.tkinfo           --------------------------
	.section	.note.nv.tkinfo,"",@"SHT_NOTE"
	.sectionflags	@"SHF_NOTE_NV_TKINFO"
	.tkinfo
        /*0018*/ 	.word	0x00000002
        /*0030*/ 	.string	""
        /*0030*/ 	.string	"ptxas"
        /*0030*/ 	.string	"Cuda compilation tools, release 13.0, V13.0.88"
        /*0030*/ 	.string	"Build cuda_13.0.r13.0/compiler.36424714_0"
        /*0030*/ 	.string	"-arch sm_100 -m 64 "



//--------------------- .note.nv.cuinfo           --------------------------
	.section	.note.nv.cuinfo,"",@"SHT_NOTE"
	.sectionflags	@"SHF_NOTE_NV_CUINFO"
        /*0018*/ 	.short	0x0002
        /*001a*/ 	.short	0x0064
        /*001c*/ 	.short	0x0082
	.zero		2


//--------------------- .nv.info                  --------------------------
	.section	.nv.info,"",@"SHT_CUDA_INFO"
	.align	4


	//----- nvinfo : EIATTR_REGCOUNT
	.align		4
        /*0000*/ 	.byte	0x04, 0x2f
        /*0002*/ 	.short	(.L_1 - .L_0)
	.align		4
.L_0:
        /*0004*/ 	.word	index@(_Z21sparse_convolution_2diiiiiiiiiPfS_PiS0_S0_S_S0_S0_S0_)
        /*0008*/ 	.word	0x00000020


	//----- nvinfo : EIATTR_FRAME_SIZE
	.align		4
.L_1:
        /*000c*/ 	.byte	0x04, 0x11
        /*000e*/ 	.short	(.L_3 - .L_2)
	.align		4
.L_2:
        /*0010*/ 	.word	index@(_Z21sparse_convolution_2diiiiiiiiiPfS_PiS0_S0_S_S0_S0_S0_)
        /*0014*/ 	.word	0x00000000


	//----- nvinfo : EIATTR_MIN_STACK_SIZE
	.align		4
.L_3:
        /*0018*/ 	.byte	0x04, 0x12
        /*001a*/ 	.short	(.L_5 - .L_4)
	.align		4
.L_4:
        /*001c*/ 	.word	index@(_Z21sparse_convolution_2diiiiiiiiiPfS_PiS0_S0_S_S0_S0_S0_)
        /*0020*/ 	.word	0x00000000
.L_5:


//--------------------- .nv.compat                --------------------------
	.section	.nv.compat,"",@"SHT_CUDA_COMPAT_INFO"
	.align	4
        /*0000*/ 	.byte	0x02, 0x09, 0x00, 0x00, 0x02, 0x02, 0x01, 0x00, 0x02, 0x05, 0x05, 0x00, 0x03, 0x07, 0x01, 0x01
        /*0010*/ 	.byte	0x02, 0x03, 0x00, 0x00, 0x02, 0x06, 0x01, 0x00, 0x04, 0x0b, 0x08, 0x00, 0x09, 0x00, 0x00, 0x00
        /*0020*/ 	.byte	0x00, 0x00, 0x00, 0x00


//--------------------- .nv.info._Z21sparse_convolution_2diiiiiiiiiPfS_PiS0_S0_S_S0_S0_S0_ --------------------------
	.section	.nv.info._Z21sparse_convolution_2diiiiiiiiiPfS_PiS0_S0_S_S0_S0_S0_,"",@"SHT_CUDA_INFO"
	.sectionflags	@""
	.align	4


	//----- nvinfo : EIATTR_CUDA_API_VERSION
	.align		4
        /*0000*/ 	.byte	0x04, 0x37
        /*0002*/ 	.short	(.L_7 - .L_6)
.L_6:
        /*0004*/ 	.word	0x00000082


	//----- nvinfo : EIATTR_KPARAM_INFO
	.align		4
.L_7:
        /*0008*/ 	.byte	0x04, 0x17
        /*000a*/ 	.short	(.L_9 - .L_8)
.L_8:
        /*000c*/ 	.word	0x00000000
        /*0010*/ 	.short	0x0011
        /*0012*/ 	.short	0x0068
        /*0014*/ 	.byte	0x00, 0xf5, 0x21, 0x00


	//----- nvinfo : EIATTR_KPARAM_INFO
	.align		4
.L_9:
        /*0018*/ 	.byte	0x04, 0x17
        /*001a*/ 	.short	(.L_11 - .L_10)
.L_10:
        /*001c*/ 	.word	0x00000000
        /*0020*/ 	.short	0x0010
        /*0022*/ 	.short	0x0060
        /*0024*/ 	.byte	0x00, 0xf5, 0x21, 0x00


	//----- nvinfo : EIATTR_KPARAM_INFO
	.align		4
.L_11:
        /*0028*/ 	.byte	0x04, 0x17
        /*002a*/ 	.short	(.L_13 - .L_12)
.L_12:
        /*002c*/ 	.word	0x00000000
        /*0030*/ 	.short	0x000f
        /*0032*/ 	.short	0x0058
        /*0034*/ 	.byte	0x00, 0xf5, 0x21, 0x00


	//----- nvinfo : EIATTR_KPARAM_INFO
	.align		4
.L_13:
        /*0038*/ 	.byte	0x04, 0x17
        /*003a*/ 	.short	(.L_15 - .L_14)
.L_14:
        /*003c*/ 	.word	0x00000000
        /*0040*/ 	.short	0x000e
        /*0042*/ 	.short	0x0050
        /*0044*/ 	.byte	0x00, 0xf5, 0x21, 0x00


	//----- nvinfo : EIATTR_KPARAM_INFO
	.align		4
.L_15:
        /*0048*/ 	.byte	0x04, 0x17
        /*004a*/ 	.short	(.L_17 - .L_16)
.L_16:
        /*004c*/ 	.word	0x00000000
        /*0050*/ 	.short	0x000d
        /*0052*/ 	.short	0x0048
        /*0054*/ 	.byte	0x00, 0xf5, 0x21, 0x00


	//----- nvinfo : EIATTR_KPARAM_INFO
	.align		4
.L_17:
        /*0058*/ 	.byte	0x04, 0x17
        /*005a*/ 	.short	(.L_19 - .L_18)
.L_18:
        /*005c*/ 	.word	0x00000000
        /*0060*/ 	.short	0x000c
        /*0062*/ 	.short	0x0040
        /*0064*/ 	.byte	0x00, 0xf5, 0x21, 0x00


	//----- nvinfo : EIATTR_KPARAM_INFO
	.align		4
.L_19:
        /*0068*/ 	.byte	0x04, 0x17
        /*006a*/ 	.short	(.L_21 - .L_20)
.L_20:
        /*006c*/ 	.word	0x00000000
        /*0070*/ 	.short	0x000b
        /*0072*/ 	.short	0x0038
        /*0074*/ 	.byte	0x00, 0xf5, 0x21, 0x00


	//----- nvinfo : EIATTR_KPARAM_INFO
	.align		4
.L_21:
        /*0078*/ 	.byte	0x04, 0x17
        /*007a*/ 	.short	(.L_23 - .L_22)
.L_22:
        /*007c*/ 	.word	0x00000000
        /*0080*/ 	.short	0x000a
        /*0082*/ 	.short	0x0030
        /*0084*/ 	.byte	0x00, 0xf5, 0x21, 0x00


	//----- nvinfo : EIATTR_KPARAM_INFO
	.align		4
.L_23:
        /*0088*/ 	.byte	0x04, 0x17
        /*008a*/ 	.short	(.L_25 - .L_24)
.L_24:
        /*008c*/ 	.word	0x00000000
        /*0090*/ 	.short	0x0009
        /*0092*/ 	.short	0x0028
        /*0094*/ 	.byte	0x00, 0xf5, 0x21, 0x00


	//----- nvinfo : EIATTR_KPARAM_INFO
	.align		4
.L_25:
        /*0098*/ 	.byte	0x04, 0x17
        /*009a*/ 	.short	(.L_27 - .L_26)
.L_26:
        /*009c*/ 	.word	0x00000000
        /*00a0*/ 	.short	0x0008
        /*00a2*/ 	.short	0x0020
        /*00a4*/ 	.byte	0x00, 0xf0, 0x11, 0x00


	//----- nvinfo : EIATTR_KPARAM_INFO
	.align		4
.L_27:
        /*00a8*/ 	.byte	0x04, 0x17
        /*00aa*/ 	.short	(.L_29 - .L_28)
.L_28:
        /*00ac*/ 	.word	0x00000000
        /*00b0*/ 	.short	0x0007
        /*00b2*/ 	.short	0x001c
        /*00b4*/ 	.byte	0x00, 0xf0, 0x11, 0x00


	//----- nvinfo : EIATTR_KPARAM_INFO
	.align		4
.L_29:
        /*00b8*/ 	.byte	0x04, 0x17
        /*00ba*/ 	.short	(.L_31 - .L_30)
.L_30:
        /*00bc*/ 	.word	0x00000000
        /*00c0*/ 	.short	0x0006
        /*00c2*/ 	.short	0x0018
        /*00c4*/ 	.byte	0x00, 0xf0, 0x11, 0x00


	//----- nvinfo : EIATTR_KPARAM_INFO
	.align		4
.L_31:
        /*00c8*/ 	.byte	0x04, 0x17
        /*00ca*/ 	.short	(.L_33 - .L_32)
.L_32:
        /*00cc*/ 	.word	0x00000000
        /*00d0*/ 	.short	0x0005
        /*00d2*/ 	.short	0x0014
        /*00d4*/ 	.byte	0x00, 0xf0, 0x11, 0x00


	//----- nvinfo : EIATTR_KPARAM_INFO
	.align		4
.L_33:
        /*00d8*/ 	.byte	0x04, 0x17
        /*00da*/ 	.short	(.L_35 - .L_34)
.L_34:
        /*00dc*/ 	.word	0x00000000
        /*00e0*/ 	.short	0x0004
        /*00e2*/ 	.short	0x0010
        /*00e4*/ 	.byte	0x00, 0xf0, 0x11, 0x00


	//----- nvinfo : EIATTR_KPARAM_INFO
	.align		4
.L_35:
        /*00e8*/ 	.byte	0x04, 0x17
        /*00ea*/ 	.short	(.L_37 - .L_36)
.L_36:
        /*00ec*/ 	.word	0x00000000
        /*00f0*/ 	.short	0x0003
        /*00f2*/ 	.short	0x000c
        /*00f4*/ 	.byte	0x00, 0xf0, 0x11, 0x00


	//----- nvinfo : EIATTR_KPARAM_INFO
	.align		4
.L_37:
        /*00f8*/ 	.byte	0x04, 0x17
        /*00fa*/ 	.short	(.L_39 - .L_38)
.L_38:
        /*00fc*/ 	.word	0x00000000
        /*0100*/ 	.short	0x0002
        /*0102*/ 	.short	0x0008
        /*0104*/ 	.byte	0x00, 0xf0, 0x11, 0x00


	//----- nvinfo : EIATTR_KPARAM_INFO
	.align		4
.L_39:
        /*0108*/ 	.byte	0x04, 0x17
        /*010a*/ 	.short	(.L_41 - .L_40)
.L_40:
        /*010c*/ 	.word	0x00000000
        /*0110*/ 	.short	0x0001
        /*0112*/ 	.short	0x0004
        /*0114*/ 	.byte	0x00, 0xf0, 0x11, 0x00


	//----- nvinfo : EIATTR_KPARAM_INFO
	.align		4
.L_41:
        /*0118*/ 	.byte	0x04, 0x17
        /*011a*/ 	.short	(.L_43 - .L_42)
.L_42:
        /*011c*/ 	.word	0x00000000
        /*0120*/ 	.short	0x0000
        /*0122*/ 	.short	0x0000
        /*0124*/ 	.byte	0x00, 0xf0, 0x11, 0x00


	//----- nvinfo : EIATTR_SPARSE_MMA_MASK
	.align		4
.L_43:
        /*0128*/ 	.byte	0x03, 0x50
        /*012a*/ 	.short	0x0000


	//----- nvinfo : EIATTR_MAXREG_COUNT
	.align		4
        /*012c*/ 	.byte	0x03, 0x1b
        /*012e*/ 	.short	0x00ff


	//----- nvinfo : EIATTR_MERCURY_ISA_VERSION
	.align		4
        /*0130*/ 	.byte	0x03, 0x5f
        /*0132*/ 	.short	0x0101


	//----- nvinfo : EIATTR_VRC_CTA_INIT_COUNT
	.align		4
        /*0134*/ 	.byte	0x02, 0x4a
	.zero		1
	.zero		1


	//----- nvinfo : EIATTR_EXIT_INSTR_OFFSETS
	.align		4
        /*0138*/ 	.byte	0x04, 0x1c
        /*013a*/ 	.short	(.L_45 - .L_44)


	//   ....[0]....
.L_44:
        /*013c*/ 	.word	0x00000240


	//   ....[1]....
        /*0140*/ 	.word	0x00000f60


	//----- nvinfo : EIATTR_CRS_STACK_SIZE
	.align		4
.L_45:
        /*0144*/ 	.byte	0x04, 0x1e
        /*0146*/ 	.short	(.L_47 - .L_46)
.L_46:
        /*0148*/ 	.word	0x00000000


	//----- nvinfo : EIATTR_CBANK_PARAM_SIZE
	.align		4
.L_47:
        /*014c*/ 	.byte	0x03, 0x19
        /*014e*/ 	.short	0x0070


	//----- nvinfo : EIATTR_PARAM_CBANK
	.align		4
        /*0150*/ 	.byte	0x04, 0x0a
        /*0152*/ 	.short	(.L_49 - .L_48)
	.align		4
.L_48:
        /*0154*/ 	.word	index@(.nv.constant0._Z21sparse_convolution_2diiiiiiiiiPfS_PiS0_S0_S_S0_S0_S0_)
        /*0158*/ 	.short	0x0380
        /*015a*/ 	.short	0x0070


	//----- nvinfo : EIATTR_SW_WAR
	.align		4
.L_49:
        /*015c*/ 	.byte	0x04, 0x36
        /*015e*/ 	.short	(.L_51 - .L_50)
.L_50:
        /*0160*/ 	.word	0x00000008
.L_51:


//--------------------- .nv.callgraph             --------------------------
	.section	.nv.callgraph,"",@"SHT_CUDA_CALLGRAPH"
	.align	4
	.sectionentsize	8
	.align		4
        /*0000*/ 	.word	0x00000000
	.align		4
        /*0004*/ 	.word	0xffffffff
	.align		4
        /*0008*/ 	.word	0x00000000
	.align		4
        /*000c*/ 	.word	0xfffffffe
	.align		4
        /*0010*/ 	.word	0x00000000
	.align		4
        /*0014*/ 	.word	0xfffffffd
	.align		4
        /*0018*/ 	.word	0x00000000
	.align		4
        /*001c*/ 	.word	0xfffffffc


//--------------------- .text._Z21sparse_convolution_2diiiiiiiiiPfS_PiS0_S0_S_S0_S0_S0_ --------------------------
	.section	.text._Z21sparse_convolution_2diiiiiiiiiPfS_PiS0_S0_S_S0_S0_S0_,"ax",@progbits
	.align	128
        .global         _Z21sparse_convolution_2diiiiiiiiiPfS_PiS0_S0_S_S0_S0_S0_
        .type           _Z21sparse_convolution_2diiiiiiiiiPfS_PiS0_S0_S_S0_S0_S0_,@function
        .size           _Z21sparse_convolution_2diiiiiiiiiPfS_PiS0_S0_S_S0_S0_S0_,(.L_x_21 - _Z21sparse_convolution_2diiiiiiiiiPfS_PiS0_S0_S_S0_S0_S0_)
        .other          _Z21sparse_convolution_2diiiiiiiiiPfS_PiS0_S0_S_S0_S0_S0_,@"STO_CUDA_ENTRY STV_DEFAULT"
_Z21sparse_convolution_2diiiiiiiiiPfS_PiS0_S0_S_S0_S0_S0_:
.text._Z21sparse_convolution_2diiiiiiiiiPfS_PiS0_S0_S_S0_S0_S0_:
[----:B------:R-:W-:Y:S01]  /*0000*/  LDC R1, c[0x0][0x37c] ;  /* 0x0000df00ff017b82 */ /* 0x000fe20000000800 */
[----:B------:R-:W0:Y:S07]  /*0010*/  LDCU UR4, c[0x0][0x370] ;  /* 0x00006e00ff0477ac */ /* 0x000e2e0008000800 */
[----:B------:R-:W0:Y:S08]  /*0020*/  LDC R6, c[0x0][0x360] ;  /* 0x0000d800ff067b82 */ /* 0x000e300000000800 */
[----:B------:R-:W1:Y:S01]  /*0030*/  LDC R8, c[0x0][0x39c] ;  /* 0x0000e700ff087b82 */ /* 0x000e620000000800 */
[----:B0-----:R-:W-:-:S07]  /*0040*/  IMAD R0, R6, UR4, RZ ;  /* 0x0000000406007c24 */ /* 0x001fce000f8e02ff */
[----:B------:R-:W0:Y:S01]  /*0050*/  S2UR UR4, SR_CTAID.X ;  /* 0x00000000000479c3 */ /* 0x000e220000002500 */
[-C--:B------:R-:W-:Y:S02]  /*0060*/  IABS R10, R0.reuse ;  /* 0x00000000000a7213 */ /* 0x080fe40000000000 */
[----:B------:R-:W-:Y:S02]  /*0070*/  IABS R9, R0 ;  /* 0x0000000000097213 */ /* 0x000fe40000000000 */
[----:B------:R-:W2:Y:S01]  /*0080*/  I2F.RP R4, R10 ;  /* 0x0000000a00047306 */ /* 0x000ea20000209400 */
[----:B-1----:R-:W-:Y:S02]  /*0090*/  IADD3 R5, PT, PT, R0, -0x1, R8 ;  /* 0xffffffff00057810 */ /* 0x002fe40007ffe008 */
[----:B------:R-:W-:-:S05]  /*00a0*/  IMAD.MOV R9, RZ, RZ, -R9 ;  /* 0x000000ffff097224 */ /* 0x000fca00078e0a09 */
[----:B--2---:R-:W1:Y:S02]  /*00b0*/  MUFU.RCP R4, R4 ;  /* 0x0000000400047308 */ /* 0x004e640000001000 */
[----:B-1----:R-:W-:Y:S01]  /*00c0*/  VIADD R2, R4, 0xffffffe ;  /* 0x0ffffffe04027836 */ /* 0x002fe20000000000 */
[----:B------:R-:W-:Y:S02]  /*00d0*/  IABS R4, R5 ;  /* 0x0000000500047213 */ /* 0x000fe40000000000 */
[----:B------:R-:W-:-:S03]  /*00e0*/  LOP3.LUT R5, R5, R0, RZ, 0x3c, !PT ;  /* 0x0000000005057212 */ /* 0x000fc600078e3cff */
[----:B------:R1:W2:Y:S01]  /*00f0*/  F2I.FTZ.U32.TRUNC.NTZ R3, R2 ;  /* 0x0000000200037305 */ /* 0x0002a2000021f000 */
[----:B------:R-:W-:Y:S01]  /*0100*/  ISETP.GE.AND P2, PT, R5, RZ, PT ;  /* 0x000000ff0500720c */ /* 0x000fe20003f46270 */
[----:B-1----:R-:W-:Y:S02]  /*0110*/  HFMA2 R2, -RZ, RZ, 0, 0 ;  /* 0x00000000ff027431 */ /* 0x002fe400000001ff */
[----:B--2---:R-:W-:-:S04]  /*0120*/  IMAD.MOV R7, RZ, RZ, -R3 ;  /* 0x000000ffff077224 */ /* 0x004fc800078e0a03 */
[----:B------:R-:W-:-:S04]  /*0130*/  IMAD R7, R7, R10, RZ ;  /* 0x0000000a07077224 */ /* 0x000fc800078e02ff */
[----:B------:R-:W-:-:S04]  /*0140*/  IMAD.HI.U32 R3, R3, R7, R2 ;  /* 0x0000000703037227 */ /* 0x000fc800078e0002 */
[----:B------:R-:W-:Y:S02]  /*0150*/  IMAD.MOV.U32 R7, RZ, RZ, R9 ;  /* 0x000000ffff077224 */ /* 0x000fe400078e0009 */
[----:B------:R-:W-:-:S04]  /*0160*/  IMAD.HI.U32 R2, R3, R4, RZ ;  /* 0x0000000403027227 */ /* 0x000fc800078e00ff */
[----:B------:R-:W-:Y:S02]  /*0170*/  IMAD R3, R2, R7, R4 ;  /* 0x0000000702037224 */ /* 0x000fe400078e0204 */
[----:B------:R-:W0:Y:S03]  /*0180*/  S2R R7, SR_TID.X ;  /* 0x0000000000077919 */ /* 0x000e260000002100 */
[----:B------:R-:W-:-:S13]  /*0190*/  ISETP.GT.U32.AND P1, PT, R10, R3, PT ;  /* 0x000000030a00720c */ /* 0x000fda0003f24070 */
[----:B------:R-:W-:Y:S02]  /*01a0*/  @!P1 IMAD.IADD R3, R3, 0x1, -R10 ;  /* 0x0000000103039824 */ /* 0x000fe400078e0a0a */
[----:B------:R-:W-:Y:S01]  /*01b0*/  @!P1 VIADD R2, R2, 0x1 ;  /* 0x0000000102029836 */ /* 0x000fe20000000000 */
[----:B------:R-:W-:Y:S02]  /*01c0*/  ISETP.NE.AND P1, PT, R0, RZ, PT ;  /* 0x000000ff0000720c */ /* 0x000fe40003f25270 */
[----:B------:R-:W-:Y:S01]  /*01d0*/  ISETP.GE.U32.AND P0, PT, R3, R10, PT ;  /* 0x0000000a0300720c */ /* 0x000fe20003f06070 */
[----:B0-----:R-:W-:-:S12]  /*01e0*/  IMAD R3, R6, UR4, R7 ;  /* 0x0000000406037c24 */ /* 0x001fd8000f8e0207 */
[----:B------:R-:W-:Y:S02]  /*01f0*/  @P0 IADD3 R2, PT, PT, R2, 0x1, RZ ;  /* 0x0000000102020810 */ /* 0x000fe40007ffe0ff */
[----:B------:R-:W-:-:S03]  /*0200*/  ISETP.GE.AND P0, PT, R3, R8, PT ;  /* 0x000000080300720c */ /* 0x000fc60003f06270 */
[----:B------:R-:W-:Y:S01]  /*0210*/  @!P2 IMAD.MOV R2, RZ, RZ, -R2 ;  /* 0x000000ffff02a224 */ /* 0x000fe200078e0a02 */
[----:B------:R-:W-:-:S04]  /*0220*/  @!P1 LOP3.LUT R2, RZ, R0, RZ, 0x33, !PT ;  /* 0x00000000ff029212 */ /* 0x000fc800078e33ff */
[----:B------:R-:W-:-:S13]  /*0230*/  ISETP.LT.OR P0, PT, R2, 0x1, P0 ;  /* 0x000000010200780c */ /* 0x000fda0000701670 */
[----:B------:R-:W-:Y:S05]  /*0240*/  @P0 EXIT ;  /* 0x000000000000094d */ /* 0x000fea0003800000 */
[----:B------:R-:W0:Y:S01]  /*0250*/  LDCU.64 UR4, c[0x0][0x3d0] ;  /* 0x00007a00ff0477ac */ /* 0x000e220008000a00 */
[----:B------:R-:W-:Y:S01]  /*0260*/  IMAD.MOV.U32 R5, RZ, RZ, RZ ;  /* 0x000000ffff057224 */ /* 0x000fe200078e00ff */
[----:B------:R-:W1:Y:S01]  /*0270*/  LDCU.64 UR6, c[0x0][0x358] ;  /* 0x00006b00ff0677ac */ /* 0x000e620008000a00 */
[----:B0-----:R-:W-:-:S04]  /*0280*/  UIADD3 UR4, UP0, UPT, UR4, 0x8, URZ ;  /* 0x0000000804047890 */ /* 0x001fc8000ff1e0ff */
[----:B-1----:R-:W-:-:S12]  /*0290*/  UIADD3.X UR5, UPT, UPT, URZ, UR5, URZ, UP0, !UPT ;  /* 0x00000005ff057290 */ /* 0x002fd800087fe4ff */
.L_x_19:
[----:B0-2---:R-:W0:Y:S08]  /*02a0*/  LDC.64 R6, c[0x0][0x3c8] ;  /* 0x0000f200ff067b82 */ /* 0x005e300000000a00 */
[----:B-1----:R-:W1:Y:S01]  /*02b0*/  LDC.64 R8, c[0x0][0x3e8] ;  /* 0x0000fa00ff087b82 */ /* 0x002e620000000a00 */
[----:B0-----:R-:W-:-:S06]  /*02c0*/  IMAD.WIDE R6, R3, 0x4, R6 ;  /* 0x0000000403067825 */ /* 0x001fcc00078e0206 */
[----:B------:R-:W1:Y:S02]  /*02d0*/  LDG.E R7, desc[UR6][R6.64] ;  /* 0x0000000606077981 */ /* 0x000e64000c1e1900 */
[----:B-1----:R-:W-:-:S05]  /*02e0*/  IMAD.WIDE R8, R7, 0x4, R8 ;  /* 0x0000000407087825 */ /* 0x002fca00078e0208 */
[----:B------:R-:W2:Y:S04]  /*02f0*/  LDG.E R6, desc[UR6][R8.64] ;  /* 0x0000000608067981 */ /* 0x000ea8000c1e1900 */
[----:B------:R-:W2:Y:S01]  /*0300*/  LDG.E R15, desc[UR6][R8.64+0x4] ;  /* 0x00000406080f7981 */ /* 0x000ea2000c1e1900 */
[----:B------:R-:W-:Y:S01]  /*0310*/  BSSY.RECONVERGENT B0, `(.L_x_0) ;  /* 0x00000be000007945 */ /* 0x000fe20003800200 */
[----:B--2---:R-:W-:-:S13]  /*0320*/  ISETP.GE.AND P0, PT, R6, R15, PT ;  /* 0x0000000f0600720c */ /* 0x004fda0003f06270 */
[----:B-----5:R-:W-:Y:S05]  /*0330*/  @P0 BRA `(.L_x_1) ;  /* 0x0000000800ec0947 */ /* 0x020fea0003800000 */
[----:B------:R-:W0:Y:S08]  /*0340*/  LDC.64 R12, c[0x0][0x3b0] ;  /* 0x0000ec00ff0c7b82 */ /* 0x000e300000000a00 */
[----:B------:R-:W1:Y:S08]  /*0350*/  LDC.64 R8, c[0x0][0x3b8] ;  /* 0x0000ee00ff087b82 */ /* 0x000e700000000a00 */
[----:B------:R-:W2:Y:S01]  /*0360*/  LDC.64 R10, c[0x0][0x3c0] ;  /* 0x0000f000ff0a7b82 */ /* 0x000ea20000000a00 */
[----:B0-----:R-:W-:-:S05]  /*0370*/  IMAD.WIDE R12, R3, 0x4, R12 ;  /* 0x00000004030c7825 */ /* 0x001fca00078e020c */
[----:B------:R0:W5:Y:S01]  /*0380*/  LDG.E R4, desc[UR6][R12.64] ;  /* 0x000000060c047981 */ /* 0x000162000c1e1900 */
[----:B------:R-:W-:Y:S01]  /*0390*/  IMAD.IADD R7, R6, 0x1, -R15 ;  /* 0x0000000106077824 */ /* 0x000fe200078e0a0f */
[----:B------:R-:W-:Y:S01]  /*03a0*/  BSSY.RECONVERGENT B1, `(.L_x_2) ;  /* 0x0000062000017945 */ /* 0x000fe20003800200 */
[----:B-1----:R-:W-:-:S03]  /*03b0*/  IMAD.WIDE R8, R3, 0x4, R8 ;  /* 0x0000000403087825 */ /* 0x002fc600078e0208 */
[----:B------:R-:W-:Y:S02]  /*03c0*/  ISETP.GT.U32.AND P0, PT, R7, -0x4, PT ;  /* 0xfffffffc0700780c */ /* 0x000fe40003f04070 */
[----:B------:R-:W-:Y:S01]  /*03d0*/  IADD3 R7, PT, PT, R15, -R6, RZ ;  /* 0x800000060f077210 */ /* 0x000fe20007ffe0ff */
[----:B--2---:R-:W-:-:S03]  /*03e0*/  IMAD.WIDE R10, R3, 0x4, R10 ;  /* 0x00000004030a7825 */ /* 0x004fc600078e020a */
[----:B------:R-:W-:-:S07]  /*03f0*/  LOP3.LUT R24, R7, 0x3, RZ, 0xc0, !PT ;  /* 0x0000000307187812 */ /* 0x000fce00078ec0ff */
[----:B0-----:R-:W-:Y:S05]  /*0400*/  @P0 BRA `(.L_x_3) ;  /* 0x00000004006c0947 */ /* 0x001fea0003800000 */
[----:B------:R-:W0:Y:S01]  /*0410*/  LDC.64 R12, c[0x0][0x3a8] ;  /* 0x0000ea00ff0c7b82 */ /* 0x000e220000000a00 */
[----:B------:R-:W-:-:S05]  /*0420*/  LOP3.LUT R25, R7, 0xfffffffc, RZ, 0xc0, !PT ;  /* 0xfffffffc07197812 */ /* 0x000fca00078ec0ff */
[----:B------:R-:W-:Y:S02]  /*0430*/  IMAD.MOV R25, RZ, RZ, -R25 ;  /* 0x000000ffff197224 */ /* 0x000fe400078e0a19 */
[----:B------:R-:W1:Y:S05]  /*0440*/  LDC.64 R14, c[0x0][0x390] ;  /* 0x0000e400ff0e7b82 */ /* 0x000e6a0000000a00 */
.L_x_12:
[----:B-1----:R-:W2:Y:S01]  /*0450*/  LDC.64 R16, c[0x0][0x3d8] ;  /* 0x0000f600ff107b82 */ /* 0x002ea20000000a00 */
[----:B------:R-:W3:Y:S04]  /*0460*/  LDG.E R26, desc[UR6][R8.64] ;  /* 0x00000006081a7981 */ /* 0x000ee8000c1e1900 */
[----:B------:R-:W4:Y:S03]  /*0470*/  LDG.E R27, desc[UR6][R10.64] ;  /* 0x000000060a1b7981 */ /* 0x000f26000c1e1900 */
[----:B0-----:R-:W0:Y:S01]  /*0480*/  LDC.64 R18, c[0x0][0x3e0] ;  /* 0x0000f800ff127b82 */ /* 0x001e220000000a00 */
[----:B--2---:R-:W-:-:S05]  /*0490*/  IMAD.WIDE R16, R6, 0x4, R16 ;  /* 0x0000000406107825 */ /* 0x004fca00078e0210 */
[----:B------:R-:W3:Y:S01]  /*04a0*/  LDG.E R21, desc[UR6][R16.64] ;  /* 0x0000000610157981 */ /* 0x000ee2000c1e1900 */
[----:B0-----:R-:W-:-:S05]  /*04b0*/  IMAD.WIDE R18, R6, 0x4, R18 ;  /* 0x0000000406127825 */ /* 0x001fca00078e0212 */
[----:B------:R-:W4:Y:S01]  /*04c0*/  LDG.E R20, desc[UR6][R18.64] ;  /* 0x0000000612147981 */ /* 0x000f22000c1e1900 */
[----:B------:R-:W-:Y:S01]  /*04d0*/  BSSY.RECONVERGENT B2, `(.L_x_4) ;  /* 0x0000013000027945 */ /* 0x000fe20003800200 */
[----:B---3--:R-:W-:Y:S01]  /*04e0*/  IMAD.IADD R22, R26, 0x1, -R21 ;  /* 0x000000011a167824 */ /* 0x008fe200078e0a15 */
[----:B----4-:R-:W-:-:S04]  /*04f0*/  IADD3 R23, PT, PT, R27, -R20, RZ ;  /* 0x800000141b177210 */ /* 0x010fc80007ffe0ff */
[C---:B-1----:R-:W-:Y:S02]  /*0500*/  ISETP.GE.AND P0, PT, R22.reuse, R15, PT ;  /* 0x0000000f1600720c */ /* 0x042fe40003f06270 */
[C---:B------:R-:W-:Y:S02]  /*0510*/  ISETP.GE.AND P1, PT, R23.reuse, R14, PT ;  /* 0x0000000e1700720c */ /* 0x040fe40003f26270 */
[----:B------:R-:W-:Y:S02]  /*0520*/  ISETP.GT.AND P0, PT, R22, -0x1, !P0 ;  /* 0xffffffff1600780c */ /* 0x000fe40004704270 */
[----:B------:R-:W-:-:S04]  /*0530*/  ISETP.GT.AND P1, PT, R23, -0x1, !P1 ;  /* 0xffffffff1700780c */ /* 0x000fc80004f24270 */
[----:B------:R-:W-:Y:S01]  /*0540*/  PLOP3.LUT P0, PT, P0, P1, PT, 0x80, 0x8 ;  /* 0x000000000008781c */ /* 0x000fe20000703070 */
[----:B------:R-:W-:Y:S02]  /*0550*/  IMAD.U32 R20, RZ, RZ, UR4 ;  /* 0x00000004ff147e24 */ /* 0x000fe4000f8e00ff */
[----:B------:R-:W-:Y:S02]  /*0560*/  IMAD.U32 R21, RZ, RZ, UR5 ;  /* 0x00000005ff157e24 */ /* 0x000fe4000f8e00ff */
[----:B------:R-:W-:-:S08]  /*0570*/  IMAD.WIDE R20, R6, 0x4, R20 ;  /* 0x0000000406147825 */ /* 0x000fd000078e0214 */
[----:B------:R-:W-:Y:S05]  /*0580*/  @!P0 BRA `(.L_x_5) ;  /* 0x00000000001c8947 */ /* 0x000fea0003800000 */
[----:B------:R-:W2:Y:S01]  /*0590*/  LDG.E R27, desc[UR6][R20.64+-0x8] ;  /* 0xfffff806141b7981 */ /* 0x000ea2000c1e1900 */
[----:B------:R-:W-:-:S04]  /*05a0*/  IMAD R23, R23, R15, R22 ;  /* 0x0000000f17177224 */ /* 0x000fc800078e0216 */
[----:B------:R-:W-:-:S04]  /*05b0*/  IMAD.WIDE R22, R23, 0x4, R12 ;  /* 0x0000000417167825 */ /* 0x000fc800078e020c */
[----:B--2--5:R-:W-:-:S05]  /*05c0*/  FMUL R29, R4, R27 ;  /* 0x0000001b041d7220 */ /* 0x024fca0000400000 */
[----:B------:R0:W-:Y:S04]  /*05d0*/  REDG.E.ADD.F32.FTZ.RN.STRONG.GPU desc[UR6][R22.64], R29 ;  /* 0x0000001d160079a6 */ /* 0x0001e8000c12f306 */
[----:B------:R0:W5:Y:S04]  /*05e0*/  LDG.E R26, desc[UR6][R8.64] ;  /* 0x00000006081a7981 */ /* 0x000168000c1e1900 */
[----:B------:R0:W5:Y:S02]  /*05f0*/  LDG.E R27, desc[UR6][R10.64] ;  /* 0x000000060a1b7981 */ /* 0x000164000c1e1900 */
.L_x_5:
[----:B------:R-:W-:Y:S05]  /*0600*/  BSYNC.RECONVERGENT B2 ;  /* 0x0000000000027941 */ /* 0x000fea0003800200 */
.L_x_4:
[----:B0-----:R-:W2:Y:S04]  /*0610*/  LDG.E R23, desc[UR6][R16.64+0x4] ;  /* 0x0000040610177981 */ /* 0x001ea8000c1e1900 */
[----:B------:R-:W3:Y:S01]  /*0620*/  LDG.E R22, desc[UR6][R18.64+0x4] ;  /* 0x0000040612167981 */ /* 0x000ee2000c1e1900 */
[----:B------:R-:W-:Y:S01]  /*0630*/  BSSY.RECONVERGENT B2, `(.L_x_6) ;  /* 0x0000010000027945 */ /* 0x000fe20003800200 */
[----:B--2--5:R-:W-:Y:S01]  /*0640*/  IADD3 R28, PT, PT, R26, -R23, RZ ;  /* 0x800000171a1c7210 */ /* 0x024fe20007ffe0ff */
[----:B---3--:R-:W-:-:S03]  /*0650*/  IMAD.IADD R23, R27, 0x1, -R22 ;  /* 0x000000011b177824 */ /* 0x008fc600078e0a16 */
[C---:B------:R-:W-:Y:S02]  /*0660*/  ISETP.GE.AND P0, PT, R28.reuse, R15, PT ;  /* 0x0000000f1c00720c */ /* 0x040fe40003f06270 */
[C---:B------:R-:W-:Y:S02]  /*0670*/  ISETP.GE.AND P1, PT, R23.reuse, R14, PT ;  /* 0x0000000e1700720c */ /* 0x040fe40003f26270 */
[----:B------:R-:W-:Y:S02]  /*0680*/  ISETP.GT.AND P0, PT, R28, -0x1, !P0 ;  /* 0xffffffff1c00780c */ /* 0x000fe40004704270 */
[----:B------:R-:W-:-:S04]  /*0690*/  ISETP.GT.AND P1, PT, R23, -0x1, !P1 ;  /* 0xffffffff1700780c */ /* 0x000fc80004f24270 */
[----:B------:R-:W-:-:S13]  /*06a0*/  PLOP3.LUT P0, PT, P0, P1, PT, 0x80, 0x8 ;  /* 0x000000000008781c */ /* 0x000fda0000703070 */
[----:B------:R-:W-:Y:S05]  /*06b0*/  @!P0 BRA `(.L_x_7) ;  /* 0x00000000001c8947 */ /* 0x000fea0003800000 */
[----:B------:R-:W2:Y:S01]  /*06c0*/  LDG.E R27, desc[UR6][R20.64+-0x4] ;  /* 0xfffffc06141b7981 */ /* 0x000ea2000c1e1900 */
[----:B------:R-:W-:-:S04]  /*06d0*/  IMAD R23, R23, R15, R28 ;  /* 0x0000000f17177224 */ /* 0x000fc800078e021c */
[----:B------:R-:W-:-:S04]  /*06e0*/  IMAD.WIDE R22, R23, 0x4, R12 ;  /* 0x0000000417167825 */ /* 0x000fc800078e020c */
[----:B--2---:R-:W-:-:S05]  /*06f0*/  FMUL R29, R4, R27 ;  /* 0x0000001b041d7220 */ /* 0x004fca0000400000 */
[----:B------:R0:W-:Y:S04]  /*0700*/  REDG.E.ADD.F32.FTZ.RN.STRONG.GPU desc[UR6][R22.64], R29 ;  /* 0x0000001d160079a6 */ /* 0x0001e8000c12f306 */
[----:B------:R0:W5:Y:S04]  /*0710*/  LDG.E R26, desc[UR6][R8.64] ;  /* 0x00000006081a7981 */ /* 0x000168000c1e1900 */
[----:B------:R0:W5:Y:S02]  /*0720*/  LDG.E R27, desc[UR6][R10.64] ;  /* 0x000000060a1b7981 */ /* 0x000164000c1e1900 */
.L_x_7:
[----:B------:R-:W-:Y:S05]  /*0730*/  BSYNC.RECONVERGENT B2 ;  /* 0x0000000000027941 */ /* 0x000fea0003800200 */
.L_x_6:
[----:B0-----:R-:W2:Y:S04]  /*0740*/  LDG.E R23, desc[UR6][R16.64+0x8] ;  /* 0x0000080610177981 */ /* 0x001ea8000c1e1900 */
[----:B------:R-:W3:Y:S01]  /*0750*/  LDG.E R22, desc[UR6][R18.64+0x8] ;  /* 0x0000080612167981 */ /* 0x000ee2000c1e1900 */
[----:B------:R-:W-:Y:S01]  /*0760*/  BSSY.RECONVERGENT B2, `(.L_x_8) ;  /* 0x0000010000027945 */ /* 0x000fe20003800200 */
[----:B--2--5:R-:W-:Y:S01]  /*0770*/  IMAD.IADD R28, R26, 0x1, -R23 ;  /* 0x000000011a1c7824 */ /* 0x024fe200078e0a17 */
[----:B---3--:R-:W-:-:S04]  /*0780*/  IADD3 R23, PT, PT, R27, -R22, RZ ;  /* 0x800000161b177210 */ /* 0x008fc80007ffe0ff */
        /* <DEDUP_REMOVED lines=13> */
.L_x_9:
[----:B------:R-:W-:Y:S05]  /*0860*/  BSYNC.RECONVERGENT B2 ;  /* 0x0000000000027941 */ /* 0x000fea0003800200 */
.L_x_8:
[----:B------:R-:W2:Y:S04]  /*0870*/  LDG.E R17, desc[UR6][R16.64+0xc] ;  /* 0x00000c0610117981 */ /* 0x000ea8000c1e1900 */
[----:B------:R-:W3:Y:S01]  /*0880*/  LDG.E R18, desc[UR6][R18.64+0xc] ;  /* 0x00000c0612127981 */ /* 0x000ee2000c1e1900 */
[----:B------:R-:W-:Y:S01]  /*0890*/  IADD3 R25, PT, PT, R25, 0x4, RZ ;  /* 0x0000000419197810 */ /* 0x000fe20007ffe0ff */
[----:B------:R-:W-:Y:S03]  /*08a0*/  BSSY.RECONVERGENT B2, `(.L_x_10) ;  /* 0x000000f000027945 */ /* 0x000fe60003800200 */
[----:B------:R-:W-:Y:S01]  /*08b0*/  ISETP.NE.AND P2, PT, R25, RZ, PT ;  /* 0x000000ff1900720c */ /* 0x000fe20003f45270 */
[----:B--2--5:R-:W-:-:S02]  /*08c0*/  IMAD.IADD R26, R26, 0x1, -R17 ;  /* 0x000000011a1a7824 */ /* 0x024fc400078e0a11 */
        /* <DEDUP_REMOVED lines=11> */
[----:B------:R1:W-:Y:S02]  /*0980*/  REDG.E.ADD.F32.FTZ.RN.STRONG.GPU desc[UR6][R16.64], R19 ;  /* 0x00000013100079a6 */ /* 0x0003e4000c12f306 */
.L_x_11:
[----:B------:R-:W-:Y:S05]  /*0990*/  BSYNC.RECONVERGENT B2 ;  /* 0x0000000000027941 */ /* 0x000fea0003800200 */
.L_x_10:
[----:B------:R-:W-:Y:S01]  /*09a0*/  VIADD R6, R6, 0x4 ;  /* 0x0000000406067836 */ /* 0x000fe20000000000 */
[----:B------:R-:W-:Y:S06]  /*09b0*/  @P2 BRA `(.L_x_12) ;  /* 0xfffffff800a42947 */ /* 0x000fec000383ffff */
.L_x_3:
[----:B------:R-:W-:Y:S05]  /*09c0*/  BSYNC.RECONVERGENT B1 ;  /* 0x0000000000017941 */ /* 0x000fea0003800200 */
.L_x_2:
[----:B------:R-:W-:-:S13]  /*09d0*/  ISETP.NE.AND P0, PT, R24, RZ, PT ;  /* 0x000000ff1800720c */ /* 0x000fda0003f05270 */
[----:B------:R-:W-:Y:S05]  /*09e0*/  @!P0 BRA `(.L_x_1) ;  /* 0x0000000400408947 */ /* 0x000fea0003800000 */
[----:B------:R-:W-:Y:S01]  /*09f0*/  ISETP.NE.AND P0, PT, R24, 0x1, PT ;  /* 0x000000011800780c */ /* 0x000fe20003f05270 */
[----:B------:R-:W-:-:S12]  /*0a00*/  BSSY.RECONVERGENT B1, `(.L_x_13) ;  /* 0x0000032000017945 */ /* 0x000fd80003800200 */
[----:B------:R-:W-:Y:S05]  /*0a10*/  @!P0 BRA `(.L_x_14) ;  /* 0x0000000000c08947 */ /* 0x000fea0003800000 */
[----:B------:R-:W2:Y:S01]  /*0a20*/  LDC.64 R12, c[0x0][0x3d8] ;  /* 0x0000f600ff0c7b82 */ /* 0x000ea20000000a00 */
[----:B0-----:R-:W3:Y:S04]  /*0a30*/  LDG.E R23, desc[UR6][R8.64] ;  /* 0x0000000608177981 */ /* 0x001ee8000c1e1900 */
[----:B------:R-:W4:Y:S03]  /*0a40*/  LDG.E R22, desc[UR6][R10.64] ;  /* 0x000000060a167981 */ /* 0x000f26000c1e1900 */
[----:B------:R-:W0:Y:S08]  /*0a50*/  LDC.64 R14, c[0x0][0x3e0] ;  /* 0x0000f800ff0e7b82 */ /* 0x000e300000000a00 */
[----:B-1----:R-:W1:Y:S01]  /*0a60*/  LDC.64 R16, c[0x0][0x390] ;  /* 0x0000e400ff107b82 */ /* 0x002e620000000a00 */
[----:B--2---:R-:W-:-:S07]  /*0a70*/  IMAD.WIDE R12, R6, 0x4, R12 ;  /* 0x00000004060c7825 */ /* 0x004fce00078e020c */
[----:B------:R-:W2:Y:S01]  /*0a80*/  LDC.64 R18, c[0x0][0x3d0] ;  /* 0x0000f400ff127b82 */ /* 0x000ea20000000a00 */
[----:B------:R-:W3:Y:S01]  /*0a90*/  LDG.E R20, desc[UR6][R12.64] ;  /* 0x000000060c147981 */ /* 0x000ee2000c1e1900 */
[----:B0-----:R-:W-:-:S05]  /*0aa0*/  IMAD.WIDE R14, R6, 0x4, R14 ;  /* 0x00000004060e7825 */ /* 0x001fca00078e020e */
[----:B------:R-:W4:Y:S01]  /*0ab0*/  LDG.E R21, desc[UR6][R14.64] ;  /* 0x000000060e157981 */ /* 0x000f22000c1e1900 */
[----:B------:R-:W-:Y:S01]  /*0ac0*/  BSSY.RECONVERGENT B2, `(.L_x_15) ;  /* 0x0000012000027945 */ /* 0x000fe20003800200 */
[----:B--2---:R-:W-:-:S04]  /*0ad0*/  IMAD.WIDE R18, R6, 0x4, R18 ;  /* 0x0000000406127825 */ /* 0x004fc800078e0212 */
[----:B---3--:R-:W-:Y:S01]  /*0ae0*/  IMAD.IADD R24, R23, 0x1, -R20 ;  /* 0x0000000117187824 */ /* 0x008fe200078e0a14 */
[----:B----4-:R-:W-:-:S04]  /*0af0*/  IADD3 R27, PT, PT, R22, -R21, RZ ;  /* 0x80000015161b7210 */ /* 0x010fc80007ffe0ff */
[C---:B-1----:R-:W-:Y:S02]  /*0b00*/  ISETP.GE.AND P0, PT, R24.reuse, R17, PT ;  /* 0x000000111800720c */ /* 0x042fe40003f06270 */
[C---:B------:R-:W-:Y:S02]  /*0b10*/  ISETP.GE.AND P1, PT, R27.reuse, R16, PT ;  /* 0x000000101b00720c */ /* 0x040fe40003f26270 */
[----:B------:R-:W-:Y:S02]  /*0b20*/  ISETP.GT.AND P0, PT, R24, -0x1, !P0 ;  /* 0xffffffff1800780c */ /* 0x000fe40004704270 */
[----:B------:R-:W-:-:S04]  /*0b30*/  ISETP.GT.AND P1, PT, R27, -0x1, !P1 ;  /* 0xffffffff1b00780c */ /* 0x000fc80004f24270 */
[----:B------:R-:W-:-:S13]  /*0b40*/  PLOP3.LUT P0, PT, P0, P1, PT, 0x80, 0x8 ;  /* 0x000000000008781c */ /* 0x000fda0000703070 */
[----:B------:R-:W-:Y:S05]  /*0b50*/  @!P0 BRA `(.L_x_16) ;  /* 0x0000000000208947 */ /* 0x000fea0003800000 */
[----:B------:R-:W2:Y:S01]  /*0b60*/  LDG.E R25, desc[UR6][R18.64] ;  /* 0x0000000612197981 */ /* 0x000ea2000c1e1900 */
[----:B------:R-:W0:Y:S01]  /*0b70*/  LDC.64 R20, c[0x0][0x3a8] ;  /* 0x0000ea00ff147b82 */ /* 0x000e220000000a00 */
[----:B------:R-:W-:-:S04]  /*0b80*/  IMAD R23, R27, R17, R24 ;  /* 0x000000111b177224 */ /* 0x000fc800078e0218 */
[----:B0-----:R-:W-:-:S04]  /*0b90*/  IMAD.WIDE R20, R23, 0x4, R20 ;  /* 0x0000000417147825 */ /* 0x001fc800078e0214 */
[----:B--2--5:R-:W-:-:S05]  /*0ba0*/  FMUL R25, R4, R25 ;  /* 0x0000001904197220 */ /* 0x024fca0000400000 */
[----:B------:R0:W-:Y:S04]  /*0bb0*/  REDG.E.ADD.F32.FTZ.RN.STRONG.GPU desc[UR6][R20.64], R25 ;  /* 0x00000019140079a6 */ /* 0x0001e8000c12f306 */
[----:B------:R0:W5:Y:S04]  /*0bc0*/  LDG.E R23, desc[UR6][R8.64] ;  /* 0x0000000608177981 */ /* 0x000168000c1e1900 */
[----:B------:R0:W5:Y:S02]  /*0bd0*/  LDG.E R22, desc[UR6][R10.64] ;  /* 0x000000060a167981 */ /* 0x000164000c1e1900 */
.L_x_16:
[----:B------:R-:W-:Y:S05]  /*0be0*/  BSYNC.RECONVERGENT B2 ;  /* 0x0000000000027941 */ /* 0x000fea0003800200 */
.L_x_15:
[----:B------:R-:W0:Y:S04]  /*0bf0*/  LDG.E R12, desc[UR6][R12.64+0x4] ;  /* 0x000004060c0c7981 */ /* 0x000e28000c1e1900 */
[----:B------:R-:W2:Y:S01]  /*0c00*/  LDG.E R15, desc[UR6][R14.64+0x4] ;  /* 0x000004060e0f7981 */ /* 0x000ea2000c1e1900 */
[----:B------:R-:W-:Y:S01]  /*0c10*/  BSSY.RECONVERGENT B2, `(.L_x_17) ;  /* 0x000000f000027945 */ /* 0x000fe20003800200 */
[----:B0----5:R-:W-:Y:S02]  /*0c20*/  IMAD.IADD R20, R23, 0x1, -R12 ;  /* 0x0000000117147824 */ /* 0x021fe400078e0a0c */
[----:B--2---:R-:W-:-:S03]  /*0c30*/  IMAD.IADD R21, R22, 0x1, -R15 ;  /* 0x0000000116157824 */ /* 0x004fc600078e0a0f */
[C---:B------:R-:W-:Y:S02]  /*0c40*/  ISETP.GE.AND P0, PT, R20.reuse, R17, PT ;  /* 0x000000111400720c */ /* 0x040fe40003f06270 */
        /* <DEDUP_REMOVED lines=9> */
[----:B--2---:R-:W-:-:S05]  /*0ce0*/  FMUL R15, R4, R19 ;  /* 0x00000013040f7220 */ /* 0x004fca0000400000 */
[----:B------:R0:W-:Y:S02]  /*0cf0*/  REDG.E.ADD.F32.FTZ.RN.STRONG.GPU desc[UR6][R12.64], R15 ;  /* 0x0000000f0c0079a6 */ /* 0x0001e4000c12f306 */
.L_x_18:
[----:B------:R-:W-:Y:S05]  /*0d00*/  BSYNC.RECONVERGENT B2 ;  /* 0x0000000000027941 */ /* 0x000fea0003800200 */
.L_x_17:
[----:B------:R-:W-:-:S07]  /*0d10*/  IADD3 R6, PT, PT, R6, 0x2, RZ ;  /* 0x0000000206067810 */ /* 0x000fce0007ffe0ff */
.L_x_14:
[----:B------:R-:W-:Y:S05]  /*0d20*/  BSYNC.RECONVERGENT B1 ;  /* 0x0000000000017941 */ /* 0x000fea0003800200 */
.L_x_13:
[----:B------:R-:W-:-:S04]  /*0d30*/  LOP3.LUT R7, R7, 0x1, RZ, 0xc0, !PT ;  /* 0x0000000107077812 */ /* 0x000fc800078ec0ff */
[----:B------:R-:W-:-:S13]  /*0d40*/  ISETP.NE.U32.AND P0, PT, R7, 0x1, PT ;  /* 0x000000010700780c */ /* 0x000fda0003f05070 */
[----:B------:R-:W-:Y:S05]  /*0d50*/  @P0 BRA `(.L_x_1) ;  /* 0x0000000000640947 */ /* 0x000fea0003800000 */
[----:B0-----:R-:W0:Y:S01]  /*0d60*/  LDC.64 R14, c[0x0][0x3d8] ;  /* 0x0000f600ff0e7b82 */ /* 0x001e220000000a00 */
[----:B------:R-:W2:Y:S04]  /*0d70*/  LDG.E R8, desc[UR6][R8.64] ;  /* 0x0000000608087981 */ /* 0x000ea8000c1e1900 */
[----:B------:R-:W3:Y:S03]  /*0d80*/  LDG.E R10, desc[UR6][R10.64] ;  /* 0x000000060a0a7981 */ /* 0x000ee6000c1e1900 */
[----:B-1----:R-:W1:Y:S08]  /*0d90*/  LDC.64 R16, c[0x0][0x3e0] ;  /* 0x0000f800ff107b82 */ /* 0x002e700000000a00 */
[----:B------:R-:W4:Y:S01]  /*0da0*/  LDC.64 R12, c[0x0][0x390] ;  /* 0x0000e400ff0c7b82 */ /* 0x000f220000000a00 */
[----:B0-----:R-:W-:-:S06]  /*0db0*/  IMAD.WIDE R14, R6, 0x4, R14 ;  /* 0x00000004060e7825 */ /* 0x001fcc00078e020e */
[----:B------:R-:W2:Y:S01]  /*0dc0*/  LDG.E R15, desc[UR6][R14.64] ;  /* 0x000000060e0f7981 */ /* 0x000ea2000c1e1900 */
[----:B-1----:R-:W-:-:S06]  /*0dd0*/  IMAD.WIDE R16, R6, 0x4, R16 ;  /* 0x0000000406107825 */ /* 0x002fcc00078e0210 */
[----:B------:R-:W3:Y:S01]  /*0de0*/  LDG.E R17, desc[UR6][R16.64] ;  /* 0x0000000610117981 */ /* 0x000ee2000c1e1900 */
[----:B--2---:R-:W-:Y:S02]  /*0df0*/  IMAD.IADD R18, R8, 0x1, -R15 ;  /* 0x0000000108127824 */ /* 0x004fe400078e0a0f */
[----:B---3--:R-:W-:-:S03]  /*0e00*/  IMAD.IADD R19, R10, 0x1, -R17 ;  /* 0x000000010a137824 */ /* 0x008fc600078e0a11 */
[C---:B----4-:R-:W-:Y:S02]  /*0e10*/  ISETP.GE.AND P0, PT, R18.reuse, R13, PT ;  /* 0x0000000d1200720c */ /* 0x050fe40003f06270 */
[C---:B------:R-:W-:Y:S02]  /*0e20*/  ISETP.GE.AND P1, PT, R19.reuse, R12, PT ;  /* 0x0000000c1300720c */ /* 0x040fe40003f26270 */
[----:B------:R-:W-:Y:S02]  /*0e30*/  ISETP.GT.AND P0, PT, R18, -0x1, !P0 ;  /* 0xffffffff1200780c */ /* 0x000fe40004704270 */
[----:B------:R-:W-:-:S04]  /*0e40*/  ISETP.GT.AND P1, PT, R19, -0x1, !P1 ;  /* 0xffffffff1300780c */ /* 0x000fc80004f24270 */
[----:B------:R-:W-:-:S13]  /*0e50*/  PLOP3.LUT P0, PT, P0, P1, PT, 0x80, 0x8 ;  /* 0x000000000008781c */ /* 0x000fda0000703070 */
[----:B------:R-:W-:Y:S05]  /*0e60*/  @!P0 BRA `(.L_x_1) ;  /* 0x0000000000208947 */ /* 0x000fea0003800000 */
[----:B------:R-:W0:Y:S02]  /*0e70*/  LDC.64 R8, c[0x0][0x3d0] ;  /* 0x0000f400ff087b82 */ /* 0x000e240000000a00 */
[----:B0-----:R-:W-:-:S06]  /*0e80*/  IMAD.WIDE R8, R6, 0x4, R8 ;  /* 0x0000000406087825 */ /* 0x001fcc00078e0208 */
[----:B------:R-:W0:Y:S01]  /*0e90*/  LDC.64 R6, c[0x0][0x3a8] ;  /* 0x0000ea00ff067b82 */ /* 0x000e220000000a00 */
[----:B------:R-:W2:Y:S01]  /*0ea0*/  LDG.E R9, desc[UR6][R8.64] ;  /* 0x0000000608097981 */ /* 0x000ea2000c1e1900 */
[----:B------:R-:W-:-:S04]  /*0eb0*/  IMAD R13, R19, R13, R18 ;  /* 0x0000000d130d7224 */ /* 0x000fc800078e0212 */
[----:B0-----:R-:W-:-:S04]  /*0ec0*/  IMAD.WIDE R6, R13, 0x4, R6 ;  /* 0x000000040d067825 */ /* 0x001fc800078e0206 */
[----:B--2--5:R-:W-:-:S05]  /*0ed0*/  FMUL R11, R4, R9 ;  /* 0x00000009040b7220 */ /* 0x024fca0000400000 */
[----:B------:R2:W-:Y:S02]  /*0ee0*/  REDG.E.ADD.F32.FTZ.RN.STRONG.GPU desc[UR6][R6.64], R11 ;  /* 0x0000000b060079a6 */ /* 0x0005e4000c12f306 */
.L_x_1:
[----:B------:R-:W-:Y:S05]  /*0ef0*/  BSYNC.RECONVERGENT B0 ;  /* 0x0000000000007941 */ /* 0x000fea0003800200 */
.L_x_0:
[----:B------:R-:W3:Y:S01]  /*0f00*/  LDCU UR8, c[0x0][0x39c] ;  /* 0x00007380ff0877ac */ /* 0x000ee20008000800 */
[----:B------:R-:W-:Y:S01]  /*0f10*/  IMAD.IADD R3, R0, 0x1, R3 ;  /* 0x0000000100037824 */ /* 0x000fe200078e0203 */
[----:B------:R-:W-:-:S04]  /*0f20*/  IADD3 R5, PT, PT, R5, 0x1, RZ ;  /* 0x0000000105057810 */ /* 0x000fc80007ffe0ff */
[----:B------:R-:W-:Y:S02]  /*0f30*/  ISETP.GE.AND P0, PT, R5, R2, PT ;  /* 0x000000020500720c */ /* 0x000fe40003f06270 */
[----:B---3--:R-:W-:-:S13]  /*0f40*/  ISETP.LT.AND P1, PT, R3, UR8, PT ;  /* 0x0000000803007c0c */ /* 0x008fda000bf21270 */
[----:B------:R-:W-:Y:S05]  /*0f50*/  @!P0 BRA P1, `(.L_x_19) ;  /* 0xfffffff000d08947 */ /* 0x000fea000083ffff */
[----:B------:R-:W-:Y:S05]  /*0f60*/  EXIT ;  /* 0x000000000000794d */ /* 0x000fea0003800000 */
.L_x_20:
[----:B------:R-:W-:-:S00]  /*0f70*/  BRA `(.L_x_20) ;  /* 0xfffffffc00fc7947 */ /* 0x000fc0000383ffff */
[----:B------:R-:W-:-:S00]  /*0f80*/  NOP ;  /* 0x0000000000007918 */ /* 0x000fc00000000000 */
[----:B------:R-:W-:-:S00]  /*0f90*/  NOP ;  /* 0x0000000000007918 */ /* 0x000fc00000000000 */
[----:B------:R-:W-:-:S00]  /*0fa0*/  NOP ;  /* 0x0000000000007918 */ /* 0x000fc00000000000 */
[----:B------:R-:W-:-:S00]  /*0fb0*/  NOP ;  /* 0x0000000000007918 */ /* 0x000fc00000000000 */
[----:B------:R-:W-:-:S00]  /*0fc0*/  NOP ;  /* 0x0000000000007918 */ /* 0x000fc00000000000 */
[----:B------:R-:W-:-:S00]  /*0fd0*/  NOP ;  /* 0x0000000000007918 */ /* 0x000fc00000000000 */
[----:B------:R-:W-:-:S00]  /*0fe0*/  NOP ;  /* 0x0000000000007918 */ /* 0x000fc00000000000 */
[----:B------:R-:W-:-:S00]  /*0ff0*/  NOP ;  /* 0x0000000000007918 */ /* 0x000fc00000000000 */
.L_x_21:


//--------------------- .nv.shared.reserved.0     --------------------------
	.section	.nv.shared.reserved.0,"aw",@nobits
	.weak		__nv_reservedSMEM_offset_0_alias
	.size		__nv_reservedSMEM_offset_0_alias, 0, 64
	.other		__nv_reservedSMEM_offset_0_alias,@"STO_CUDA_RESERVED_SHARED STV_DEFAULT"
__nv_reservedSMEM_offset_0_alias:
	.zero		0
	.zero		64


//--------------------- .nv.constant0._Z21sparse_convolution_2diiiiiiiiiPfS_PiS0_S0_S_S0_S0_S0_ --------------------------
	.section	.nv.constant0._Z21sparse_convolution_2diiiiiiiiiPfS_PiS0_S0_S_S0_S0_S0_,"a",@progbits
	.sectionflags	@""
	.align	4
.nv.constant0._Z21sparse_convolution_2diiiiiiiiiPfS_PiS0_S0_S_S0_S0_S0_:
	.zero		1008


//--------------------- SYMBOLS --------------------------

	.type		.nv.reservedSmem.offset0,@object
	.size		.nv.reservedSmem.offset0,0x4
